//
// Generated by NVIDIA NVVM Compiler
//
// Compiler Build ID: CL-36424714
// Cuda compilation tools, release 13.0, V13.0.88
// Based on NVVM 20.0.0
//

.version 9.0
.target sm_100
.address_size 64

	// .globl	_Z7j3d27ptPdS_i

.visible .entry _Z7j3d27ptPdS_i(
	.param .u64 .ptr .align 1 _Z7j3d27ptPdS_i_param_0,
	.param .u64 .ptr .align 1 _Z7j3d27ptPdS_i_param_1,
	.param .u32 _Z7j3d27ptPdS_i_param_2
)
{
	.reg .pred 	%p<3>;
	.reg .b32 	%r<31>;
	.reg .b64 	%rd<28>;
	.reg .b64 	%fd<163>;

	ld.param.u64 	%rd2, [_Z7j3d27ptPdS_i_param_1];
	ld.param.u32 	%r6, [_Z7j3d27ptPdS_i_param_2];
	mov.u32 	%r8, %ctaid.x;
	mov.u32 	%r9, %ntid.x;
	mul.lo.s32 	%r1, %r8, %r9;
	mov.u32 	%r2, %tid.x;
	add.s32 	%r10, %r2, %r1;
	add.s32 	%r11, %r10, 1;
	mov.u32 	%r12, %ctaid.y;
	mov.u32 	%r13, %ntid.y;
	mul.lo.s32 	%r14, %r12, %r13;
	shl.b32 	%r15, %r14, 2;
	or.b32  	%r16, %r15, 1;
	setp.eq.s32 	%p1, %r12, 0;
	selp.b32 	%r17, 1, %r16, %p1;
	mov.u32 	%r18, %tid.y;
	shl.b32 	%r19, %r18, 2;
	add.s32 	%r3, %r17, %r19;
	mov.u32 	%r20, %ctaid.z;
	mov.u32 	%r21, %ntid.z;
	mul.lo.s32 	%r4, %r20, %r21;
	mov.u32 	%r5, %tid.z;
	add.s32 	%r22, %r5, %r4;
	add.s32 	%r24, %r22, 1;
	add.s32 	%r25, %r6, -2;
	max.s32 	%r26, %r11, %r3;
	max.s32 	%r27, %r26, %r24;
	setp.gt.s32 	%p2, %r27, %r25;
	@%p2 bra 	$L__BB0_2;
	ld.param.u64 	%rd27, [_Z7j3d27ptPdS_i_param_0];
	cvta.to.global.u64 	%rd3, %rd27;
	cvta.to.global.u64 	%rd4, %rd2;
	mul.wide.u32 	%rd5, %r22, 2113568;
	add.s64 	%rd6, %rd3, %rd5;
	add.s32 	%r29, %r3, -1;
	mul.wide.u32 	%rd7, %r29, 4112;
	add.s64 	%rd8, %rd6, %rd7;
	mul.wide.u32 	%rd9, %r10, 8;
	add.s64 	%rd10, %rd8, %rd9;
	ld.global.nc.f64 	%fd1, [%rd10+8];
	add.s64 	%rd11, %rd9, 8;
	add.s64 	%rd12, %rd8, %rd11;
	mul.wide.s32 	%rd13, %r10, 8;
	add.s64 	%rd14, %rd8, %rd13;
	ld.global.nc.f64 	%fd2, [%rd14+2113568];
	add.f64 	%fd3, %fd1, %fd2;
	ld.global.nc.f64 	%fd4, [%rd12+2113576];
	add.f64 	%fd5, %fd3, %fd4;
	ld.global.nc.f64 	%fd6, [%rd10+4227144];
	add.f64 	%fd7, %fd5, %fd6;
	mul.wide.u32 	%rd15, %r3, 4112;
	add.s64 	%rd16, %rd6, %rd15;
	add.s64 	%rd17, %rd16, %rd13;
	ld.global.nc.f64 	%fd8, [%rd17];
	add.f64 	%fd9, %fd7, %fd8;
	add.s64 	%rd18, %rd16, %rd11;
	ld.global.nc.f64 	%fd10, [%rd18+8];
	add.f64 	%fd11, %fd9, %fd10;
	add.f64 	%fd12, %fd8, %fd10;
	add.s64 	%rd19, %rd16, 2113568;
	add.s64 	%rd20, %rd19, %rd11;
	add.s64 	%rd21, %rd19, %rd13;
	ld.global.nc.f64 	%fd13, [%rd21+2113568];
	add.f64 	%fd14, %fd11, %fd13;
	add.f64 	%fd15, %fd12, %fd13;
	ld.global.nc.f64 	%fd16, [%rd20+2113576];
	add.f64 	%fd17, %fd14, %fd16;
	add.f64 	%fd18, %fd15, %fd16;
	add.s64 	%rd22, %rd16, %rd9;
	ld.global.nc.f64 	%fd19, [%rd22+4120];
	add.f64 	%fd20, %fd17, %fd19;
	ld.global.nc.f64 	%fd21, [%rd21+4112];
	add.f64 	%fd22, %fd20, %fd21;
	ld.global.nc.f64 	%fd23, [%rd20+4120];
	add.f64 	%fd24, %fd22, %fd23;
	add.s64 	%rd23, %rd19, %rd9;
	ld.global.nc.f64 	%fd25, [%rd23+2117688];
	add.f64 	%fd26, %fd24, %fd25;
	ld.global.nc.f64 	%fd27, [%rd23+8];
	mul.f64 	%fd28, %fd27, 0d3FC0000000000000;
	fma.rn.f64 	%fd29, %fd26, 0d3FF07EF9DB22D0E5, %fd28;
	add.f64 	%fd30, %fd19, %fd25;
	add.f64 	%fd31, %fd27, %fd30;
	add.f64 	%fd32, %fd21, %fd31;
	add.f64 	%fd33, %fd23, %fd32;
	add.f64 	%fd34, %fd21, %fd19;
	add.f64 	%fd35, %fd23, %fd34;
	add.f64 	%fd36, %fd25, %fd35;
	ld.global.nc.f64 	%fd37, [%rd14];
	ld.global.nc.f64 	%fd38, [%rd10+16];
	add.f64 	%fd39, %fd37, %fd38;
	ld.global.nc.f64 	%fd40, [%rd14+4227136];
	add.f64 	%fd41, %fd39, %fd40;
	ld.global.nc.f64 	%fd42, [%rd12+4227144];
	add.f64 	%fd43, %fd41, %fd42;
	ld.global.nc.f64 	%fd44, [%rd17+4112];
	add.f64 	%fd45, %fd43, %fd44;
	ld.global.nc.f64 	%fd46, [%rd18+4120];
	add.f64 	%fd47, %fd45, %fd46;
	ld.global.nc.f64 	%fd48, [%rd21+2117680];
	add.f64 	%fd49, %fd47, %fd48;
	ld.global.nc.f64 	%fd50, [%rd20+2117688];
	add.f64 	%fd51, %fd49, %fd50;
	fma.rn.f64 	%fd52, %fd51, 0d3FE8000000000000, %fd29;
	ld.global.nc.f64 	%fd53, [%rd10+2113576];
	ld.global.nc.f64 	%fd54, [%rd22+8];
	add.f64 	%fd55, %fd53, %fd54;
	add.f64 	%fd56, %fd54, %fd44;
	add.f64 	%fd57, %fd56, %fd46;
	add.f64 	%fd58, %fd57, %fd48;
	add.f64 	%fd59, %fd58, %fd50;
	add.f64 	%fd60, %fd44, %fd46;
	add.f64 	%fd61, %fd60, %fd48;
	add.f64 	%fd62, %fd61, %fd50;
	ld.global.nc.f64 	%fd63, [%rd21];
	add.f64 	%fd64, %fd55, %fd63;
	add.f64 	%fd65, %fd59, %fd63;
	ld.global.nc.f64 	%fd66, [%rd20+8];
	add.f64 	%fd67, %fd64, %fd66;
	add.f64 	%fd68, %fd65, %fd66;
	ld.global.nc.f64 	%fd69, [%rd23+2113576];
	add.f64 	%fd70, %fd67, %fd69;
	add.f64 	%fd71, %fd68, %fd69;
	ld.global.nc.f64 	%fd72, [%rd23+4120];
	add.f64 	%fd73, %fd70, %fd72;
	fma.rn.f64 	%fd74, %fd73, 0d3FF23D70A3D70A3D, %fd52;
	add.s64 	%rd24, %rd4, %rd5;
	add.s64 	%rd25, %rd24, %rd15;
	add.s64 	%rd26, %rd25, %rd9;
	st.global.f64 	[%rd26+2113576], %fd74;
	ld.global.nc.f64 	%fd75, [%rd17+8224];
	add.f64 	%fd76, %fd18, %fd75;
	add.f64 	%fd77, %fd36, %fd75;
	ld.global.nc.f64 	%fd78, [%rd18+8232];
	add.f64 	%fd79, %fd76, %fd78;
	add.f64 	%fd80, %fd77, %fd78;
	add.f64 	%fd81, %fd75, %fd78;
	ld.global.nc.f64 	%fd82, [%rd21+2121792];
	add.f64 	%fd83, %fd79, %fd82;
	add.f64 	%fd84, %fd80, %fd82;
	add.f64 	%fd85, %fd81, %fd82;
	ld.global.nc.f64 	%fd86, [%rd20+2121800];
	add.f64 	%fd87, %fd83, %fd86;
	add.f64 	%fd88, %fd84, %fd86;
	add.f64 	%fd89, %fd85, %fd86;
	mul.f64 	%fd90, %fd87, 0d3FE8000000000000;
	fma.rn.f64 	%fd91, %fd72, 0d3FC0000000000000, %fd90;
	ld.global.nc.f64 	%fd92, [%rd17+16448];
	add.f64 	%fd93, %fd89, %fd92;
	ld.global.nc.f64 	%fd94, [%rd18+16456];
	add.f64 	%fd95, %fd93, %fd94;
	ld.global.nc.f64 	%fd96, [%rd21+2130016];
	add.f64 	%fd97, %fd95, %fd96;
	ld.global.nc.f64 	%fd98, [%rd20+2130024];
	add.f64 	%fd99, %fd97, %fd98;
	ld.global.nc.f64 	%fd100, [%rd23+12344];
	add.f64 	%fd101, %fd72, %fd100;
	mul.f64 	%fd102, %fd100, 0d3FC0000000000000;
	fma.rn.f64 	%fd103, %fd99, 0d3FE8000000000000, %fd102;
	ld.global.nc.f64 	%fd104, [%rd22+8232];
	add.f64 	%fd105, %fd71, %fd104;
	add.f64 	%fd106, %fd101, %fd104;
	ld.global.nc.f64 	%fd107, [%rd21+8224];
	add.f64 	%fd108, %fd105, %fd107;
	add.f64 	%fd109, %fd106, %fd107;
	add.f64 	%fd110, %fd104, %fd107;
	ld.global.nc.f64 	%fd111, [%rd20+8232];
	add.f64 	%fd112, %fd108, %fd111;
	add.f64 	%fd113, %fd109, %fd111;
	add.f64 	%fd114, %fd110, %fd111;
	ld.global.nc.f64 	%fd115, [%rd23+2121800];
	add.f64 	%fd116, %fd112, %fd115;
	fma.rn.f64 	%fd117, %fd116, 0d3FF07EF9DB22D0E5, %fd91;
	add.f64 	%fd118, %fd113, %fd115;
	add.f64 	%fd119, %fd114, %fd115;
	ld.global.nc.f64 	%fd120, [%rd17+12336];
	add.f64 	%fd121, %fd62, %fd120;
	add.f64 	%fd122, %fd119, %fd120;
	ld.global.nc.f64 	%fd123, [%rd18+12344];
	add.f64 	%fd124, %fd121, %fd123;
	add.f64 	%fd125, %fd122, %fd123;
	ld.global.nc.f64 	%fd126, [%rd21+2125904];
	add.f64 	%fd127, %fd124, %fd126;
	add.f64 	%fd128, %fd125, %fd126;
	ld.global.nc.f64 	%fd129, [%rd20+2125912];
	add.f64 	%fd130, %fd127, %fd129;
	mul.f64 	%fd131, %fd130, 0d3FE8000000000000;
	fma.rn.f64 	%fd132, %fd118, 0d3FF23D70A3D70A3D, %fd131;
	add.f64 	%fd133, %fd128, %fd129;
	ld.global.nc.f64 	%fd134, [%rd22+16456];
	add.f64 	%fd135, %fd133, %fd134;
	ld.global.nc.f64 	%fd136, [%rd21+16448];
	add.f64 	%fd137, %fd135, %fd136;
	ld.global.nc.f64 	%fd138, [%rd20+16456];
	add.f64 	%fd139, %fd137, %fd138;
	ld.global.nc.f64 	%fd140, [%rd23+2130024];
	add.f64 	%fd141, %fd139, %fd140;
	fma.rn.f64 	%fd142, %fd141, 0d3FF07EF9DB22D0E5, %fd103;
	ld.global.nc.f64 	%fd143, [%rd23+8232];
	add.f64 	%fd144, %fd33, %fd143;
	fma.rn.f64 	%fd145, %fd144, 0d3FF23D70A3D70A3D, %fd117;
	st.global.f64 	[%rd26+2117688], %fd145;
	fma.rn.f64 	%fd146, %fd143, 0d3FC0000000000000, %fd132;
	ld.global.nc.f64 	%fd147, [%rd22+12344];
	add.f64 	%fd148, %fd88, %fd147;
	add.f64 	%fd149, %fd143, %fd147;
	ld.global.nc.f64 	%fd150, [%rd21+12336];
	add.f64 	%fd151, %fd148, %fd150;
	add.f64 	%fd152, %fd149, %fd150;
	ld.global.nc.f64 	%fd153, [%rd20+12344];
	add.f64 	%fd154, %fd151, %fd153;
	add.f64 	%fd155, %fd152, %fd153;
	ld.global.nc.f64 	%fd156, [%rd23+2125912];
	add.f64 	%fd157, %fd154, %fd156;
	fma.rn.f64 	%fd158, %fd157, 0d3FF07EF9DB22D0E5, %fd146;
	st.global.f64 	[%rd26+2121800], %fd158;
	add.f64 	%fd159, %fd155, %fd156;
	ld.global.nc.f64 	%fd160, [%rd23+16456];
	add.f64 	%fd161, %fd159, %fd160;
	fma.rn.f64 	%fd162, %fd161, 0d3FF23D70A3D70A3D, %fd142;
	st.global.f64 	[%rd26+2125912], %fd162;
$L__BB0_2:
	ret;

}


// ===== COMPILED SASS (sm_100) =====

	.target	sm_100

	.elftype	@"ET_EXEC"


//--------------------- .note.nv.tkinfo           --------------------------
	.section	.note.nv.tkinfo,"",@"SHT_NOTE"
	.sectionflags	@"SHF_NOTE_NV_TKINFO"
	.tkinfo
        /*0018*/ 	.word	0x00000002
        /*0030*/ 	.string	""
        /*0030*/ 	.string	"ptxas"
        /*0030*/ 	.string	"Cuda compilation tools, release 13.0, V13.0.88"
        /*0030*/ 	.string	"Build cuda_13.0.r13.0/compiler.36424714_0"
        /*0030*/ 	.string	"-arch sm_100 -m 64 "



//--------------------- .note.nv.cuinfo           --------------------------
	.section	.note.nv.cuinfo,"",@"SHT_NOTE"
	.sectionflags	@"SHF_NOTE_NV_CUINFO"
        /*0018*/ 	.short	0x0002
        /*001a*/ 	.short	0x0064
        /*001c*/ 	.short	0x0082
	.zero		2


//--------------------- .nv.info                  --------------------------
	.section	.nv.info,"",@"SHT_CUDA_INFO"
	.align	4


	//----- nvinfo : EIATTR_REGCOUNT
	.align		4
        /*0000*/ 	.byte	0x04, 0x2f
        /*0002*/ 	.short	(.L_1 - .L_0)
	.align		4
.L_0:
        /*0004*/ 	.word	index@(_Z7j3d27ptPdS_i)
        /*0008*/ 	.word	0x00000028


	//----- nvinfo : EIATTR_FRAME_SIZE
	.align		4
.L_1:
        /*000c*/ 	.byte	0x04, 0x11
        /*000e*/ 	.short	(.L_3 - .L_2)
	.align		4
.L_2:
        /*0010*/ 	.word	index@(_Z7j3d27ptPdS_i)
        /*0014*/ 	.word	0x00000000


	//----- nvinfo : EIATTR_MIN_STACK_SIZE
	.align		4
.L_3:
        /*0018*/ 	.byte	0x04, 0x12
        /*001a*/ 	.short	(.L_5 - .L_4)
	.align		4
.L_4:
        /*001c*/ 	.word	index@(_Z7j3d27ptPdS_i)
        /*0020*/ 	.word	0x00000000
.L_5:


//--------------------- .nv.compat                --------------------------
	.section	.nv.compat,"",@"SHT_CUDA_COMPAT_INFO"
	.align	4
        /*0000*/ 	.byte	0x02, 0x09, 0x00, 0x00, 0x02, 0x02, 0x01, 0x00, 0x02, 0x05, 0x05, 0x00, 0x03, 0x07, 0x01, 0x01
        /*0010*/ 	.byte	0x02, 0x03, 0x00, 0x00, 0x02, 0x06, 0x01, 0x00, 0x04, 0x0b, 0x08, 0x00, 0x01, 0x00, 0x00, 0x00
        /*0020*/ 	.byte	0x00, 0x00, 0x00, 0x00


//--------------------- .nv.info._Z7j3d27ptPdS_i  --------------------------
	.section	.nv.info._Z7j3d27ptPdS_i,"",@"SHT_CUDA_INFO"
	.sectionflags	@""
	.align	4


	//----- nvinfo : EIATTR_CUDA_API_VERSION
	.align		4
        /*0000*/ 	.byte	0x04, 0x37
        /*0002*/ 	.short	(.L_7 - .L_6)
.L_6:
        /*0004*/ 	.word	0x00000082


	//----- nvinfo : EIATTR_KPARAM_INFO
	.align		4
.L_7:
        /*0008*/ 	.byte	0x04, 0x17
        /*000a*/ 	.short	(.L_9 - .L_8)
.L_8:
        /*000c*/ 	.word	0x00000000
        /*0010*/ 	.short	0x0002
        /*0012*/ 	.short	0x0010
        /*0014*/ 	.byte	0x00, 0xf0, 0x11, 0x00


	//----- nvinfo : EIATTR_KPARAM_INFO
	.align		4
.L_9:
        /*0018*/ 	.byte	0x04, 0x17
        /*001a*/ 	.short	(.L_11 - .L_10)
.L_10:
        /*001c*/ 	.word	0x00000000
        /*0020*/ 	.short	0x0001
        /*0022*/ 	.short	0x0008
        /*0024*/ 	.byte	0x00, 0xf5, 0x21, 0x00


	//----- nvinfo : EIATTR_KPARAM_INFO
	.align		4
.L_11:
        /*0028*/ 	.byte	0x04, 0x17
        /*002a*/ 	.short	(.L_13 - .L_12)
.L_12:
        /*002c*/ 	.word	0x00000000
        /*0030*/ 	.short	0x0000
        /*0032*/ 	.short	0x0000
        /*0034*/ 	.byte	0x00, 0xf5, 0x21, 0x00


	//----- nvinfo : EIATTR_SPARSE_MMA_MASK
	.align		4
.L_13:
        /*0038*/ 	.byte	0x03, 0x50
        /*003a*/ 	.short	0x0000


	//----- nvinfo : EIATTR_MAXREG_COUNT
	.align		4
        /*003c*/ 	.byte	0x03, 0x1b
        /*003e*/ 	.short	0x00ff


	//----- nvinfo : EIATTR_MERCURY_ISA_VERSION
	.align		4
        /*0040*/ 	.byte	0x03, 0x5f
        /*0042*/ 	.short	0x0101


	//----- nvinfo : EIATTR_VRC_CTA_INIT_COUNT
	.align		4
        /*0044*/ 	.byte	0x02, 0x4a
	.zero		1
	.zero		1


	//----- nvinfo : EIATTR_EXIT_INSTR_OFFSETS
	.align		4
        /*0048*/ 	.byte	0x04, 0x1c
        /*004a*/ 	.short	(.L_15 - .L_14)


	//   ....[0]....
.L_14:
        /*004c*/ 	.word	0x00000160


	//   ....[1]....
        /*0050*/ 	.word	0x00000d40


	//----- nvinfo : EIATTR_CBANK_PARAM_SIZE
	.align		4
.L_15:
        /*0054*/ 	.byte	0x03, 0x19
        /*0056*/ 	.short	0x0014


	//----- nvinfo : EIATTR_PARAM_CBANK
	.align		4
        /*0058*/ 	.byte	0x04, 0x0a
        /*005a*/ 	.short	(.L_17 - .L_16)
	.align		4
.L_16:
        /*005c*/ 	.word	index@(.nv.constant0._Z7j3d27ptPdS_i)
        /*0060*/ 	.short	0x0380
        /*0062*/ 	.short	0x0014


	//----- nvinfo : EIATTR_SW_WAR
	.align		4
.L_17:
        /*0064*/ 	.byte	0x04, 0x36
        /*0066*/ 	.short	(.L_19 - .L_18)
.L_18:
        /*0068*/ 	.word	0x00000008
.L_19:


//--------------------- .nv.callgraph             --------------------------
	.section	.nv.callgraph,"",@"SHT_CUDA_CALLGRAPH"
	.align	4
	.sectionentsize	8
	.align		4
        /*0000*/ 	.word	0x00000000
	.align		4
        /*0004*/ 	.word	0xffffffff
	.align		4
        /*0008*/ 	.word	0x00000000
	.align		4
        /*000c*/ 	.word	0xfffffffe
	.align		4
        /*0010*/ 	.word	0x00000000
	.align		4
        /*0014*/ 	.word	0xfffffffd
	.align		4
        /*0018*/ 	.word	0x00000000
	.align		4
        /*001c*/ 	.word	0xfffffffc


//--------------------- .text._Z7j3d27ptPdS_i     --------------------------
	.section	.text._Z7j3d27ptPdS_i,"ax",@progbits
	.align	128
        .global         _Z7j3d27ptPdS_i
        .type           _Z7j3d27ptPdS_i,@function
        .size           _Z7j3d27ptPdS_i,(.L_x_1 - _Z7j3d27ptPdS_i)
        .other          _Z7j3d27ptPdS_i,@"STO_CUDA_ENTRY STV_DEFAULT"
_Z7j3d27ptPdS_i:
.text._Z7j3d27ptPdS_i:
[----:B------:R-:W-:Y:S08]  /*0000*/  LDC R1, c[0x0][0x37c] ;  /* 0x0000df00ff017b82 */ /* 0x000ff00000000800 */
[----:B------:R-:W0:Y:S01]  /*0010*/  S2UR UR7, SR_CTAID.Y ;  /* 0x00000000000779c3 */ /* 0x000e220000002600 */
[----:B------:R-:W1:Y:S01]  /*0020*/  S2R R3, SR_TID.X ;  /* 0x0000000000037919 */ /* 0x000e620000002100 */
[----:B------:R-:W2:Y:S01]  /*0030*/  LDCU UR5, c[0x0][0x390] ;  /* 0x00007200ff0577ac */ /* 0x000ea20008000800 */
[----:B------:R-:W3:Y:S05]  /*0040*/  S2R R37, SR_TID.Y ;  /* 0x0000000000257919 */ /* 0x000eea0000002200 */
[----:B------:R-:W1:Y:S01]  /*0050*/  LDC R36, c[0x0][0x360] ;  /* 0x0000d800ff247b82 */ /* 0x000e620000000800 */
[----:B------:R-:W4:Y:S01]  /*0060*/  LDCU UR4, c[0x0][0x364] ;  /* 0x00006c80ff0477ac */ /* 0x000f220008000800 */
[----:B------:R-:W5:Y:S06]  /*0070*/  S2R R5, SR_TID.Z ;  /* 0x0000000000057919 */ /* 0x000f6c0000002300 */
[----:B------:R-:W1:Y:S08]  /*0080*/  S2UR UR6, SR_CTAID.X ;  /* 0x00000000000679c3 */ /* 0x000e700000002500 */
[----:B------:R-:W5:Y:S01]  /*0090*/  S2UR UR8, SR_CTAID.Z ;  /* 0x00000000000879c3 */ /* 0x000f620000002700 */
[----:B0-----:R-:W-:-:S02]  /*00a0*/  UISETP.NE.AND UP0, UPT, UR7, URZ, UPT ;  /* 0x000000ff0700728c */ /* 0x001fc4000bf05270 */
[----:B----4-:R-:W-:-:S04]  /*00b0*/  UIMAD UR4, UR7, UR4, URZ ;  /* 0x00000004070472a4 */ /* 0x010fc8000f8e02ff */
[----:B------:R-:W-:Y:S01]  /*00c0*/  ULEA UR4, UR4, 0x1, 0x2 ;  /* 0x0000000104047891 */ /* 0x000fe2000f8e10ff */
[----:B------:R-:W5:Y:S03]  /*00d0*/  LDC R0, c[0x0][0x368] ;  /* 0x0000da00ff007b82 */ /* 0x000f660000000800 */
[----:B------:R-:W-:Y:S01]  /*00e0*/  USEL UR4, UR4, 0x1, UP0 ;  /* 0x0000000104047887 */ /* 0x000fe20008000000 */
[----:B-1----:R-:W-:-:S05]  /*00f0*/  IMAD R36, R36, UR6, R3 ;  /* 0x0000000624247c24 */ /* 0x002fca000f8e0203 */
[----:B---3--:R-:W-:Y:S01]  /*0100*/  LEA R37, R37, UR4, 0x2 ;  /* 0x0000000425257c11 */ /* 0x008fe2000f8e10ff */
[----:B--2---:R-:W-:-:S03]  /*0110*/  UIADD3 UR4, UPT, UPT, UR5, -0x2, URZ ;  /* 0xfffffffe05047890 */ /* 0x004fc6000fffe0ff */
[----:B------:R-:W-:Y:S01]  /*0120*/  VIADDMNMX R3, R36, 0x1, R37, !PT ;  /* 0x0000000124037846 */ /* 0x000fe20007800125 */
[----:B-----5:R-:W-:-:S05]  /*0130*/  IMAD R0, R0, UR8, R5 ;  /* 0x0000000800007c24 */ /* 0x020fca000f8e0205 */
[----:B------:R-:W-:-:S04]  /*0140*/  VIADDMNMX R3, R0, 0x1, R3, !PT ;  /* 0x0000000100037846 */ /* 0x000fc80007800103 */
[----:B------:R-:W-:-:S13]  /*0150*/  ISETP.GT.AND P0, PT, R3, UR4, PT ;  /* 0x0000000403007c0c */ /* 0x000fda000bf04270 */
[----:B------:R-:W-:Y:S05]  /*0160*/  @P0 EXIT ;  /* 0x000000000000094d */ /* 0x000fea0003800000 */
[----:B------:R-:W0:Y:S01]  /*0170*/  LDC.64 R6, c[0x0][0x380] ;  /* 0x0000e000ff067b82 */ /* 0x000e220000000a00 */
[----:B------:R-:W1:Y:S01]  /*0180*/  LDCU.64 UR4, c[0x0][0x358] ;  /* 0x00006b00ff0477ac */ /* 0x000e620008000a00 */
[----:B------:R-:W-:Y:S01]  /*0190*/  IADD3 R15, PT, PT, R37, -0x1, RZ ;  /* 0xffffffff250f7810 */ /* 0x000fe20007ffe0ff */
[----:B0-----:R-:W-:-:S04]  /*01a0*/  IMAD.WIDE.U32 R6, R0, 0x204020, R6 ;  /* 0x0020402000067825 */ /* 0x001fc800078e0006 */
[----:B------:R-:W-:-:S04]  /*01b0*/  IMAD.WIDE.U32 R14, R15, 0x1010, R6 ;  /* 0x000010100f0e7825 */ /* 0x000fc800078e0006 */
[----:B------:R-:W-:-:S04]  /*01c0*/  IMAD.WIDE R24, R36, 0x8, R14 ;  /* 0x0000000824187825 */ /* 0x000fc800078e020e */
[----:B------:R-:W-:Y:S01]  /*01d0*/  IMAD.WIDE.U32 R14, R36, 0x8, R14 ;  /* 0x00000008240e7825 */ /* 0x000fe200078e000e */
[----:B-1----:R-:W2:Y:S04]  /*01e0*/  LDG.E.64.CONSTANT R20, desc[UR4][R24.64] ;  /* 0x0000000418147981 */ /* 0x002ea8000c1e9b00 */
[----:B------:R-:W2:Y:S04]  /*01f0*/  LDG.E.64.CONSTANT R8, desc[UR4][R14.64+0x10] ;  /* 0x000010040e087981 */ /* 0x000ea8000c1e9b00 */
[----:B------:R-:W3:Y:S04]  /*0200*/  LDG.E.64.CONSTANT R30, desc[UR4][R24.64+0x204020] ;  /* 0x20402004181e7981 */ /* 0x000ee8000c1e9b00 */
[----:B------:R-:W3:Y:S04]  /*0210*/  LDG.E.64.CONSTANT R22, desc[UR4][R14.64+0x8] ;  /* 0x000008040e167981 */ /* 0x000ee8000c1e9b00 */
[----:B------:R-:W4:Y:S04]  /*0220*/  LDG.E.64.CONSTANT R18, desc[UR4][R24.64+0x408040] ;  /* 0x4080400418127981 */ /* 0x000f28000c1e9b00 */
[----:B------:R-:W5:Y:S04]  /*0230*/  LDG.E.64.CONSTANT R12, desc[UR4][R14.64+0x204030] ;  /* 0x204030040e0c7981 */ /* 0x000f68000c1e9b00 */
[----:B------:R-:W5:Y:S01]  /*0240*/  LDG.E.64.CONSTANT R10, desc[UR4][R14.64+0x408048] ;  /* 0x408048040e0a7981 */ /* 0x000f62000c1e9b00 */
[----:B------:R-:W-:Y:S01]  /*0250*/  HFMA2 R4, -RZ, RZ, 0, 4.76837158203125e-07 ;  /* 0x00000008ff047431 */ /* 0x000fe200000001ff */
[----:B------:R-:W-:Y:S01]  /*0260*/  MOV R5, 0x0 ;  /* 0x0000000000057802 */ /* 0x000fe20000000f00 */
[----:B------:R-:W-:-:S04]  /*0270*/  IMAD.WIDE.U32 R6, R37, 0x1010, R6 ;  /* 0x0000101025067825 */ /* 0x000fc800078e0006 */
[----:B------:R-:W-:-:S04]  /*0280*/  IMAD.WIDE R2, R36, 0x8, R6 ;  /* 0x0000000824027825 */ /* 0x000fc800078e0206 */
[----:B------:R-:W-:Y:S01]  /*0290*/  IMAD.WIDE.U32 R4, R36, 0x8, R4 ;  /* 0x0000000824047825 */ /* 0x000fe200078e0004 */
[----:B------:R-:W5:Y:S02]  /*02a0*/  LDG.E.64.CONSTANT R16, desc[UR4][R2.64] ;  /* 0x0000000402107981 */ /* 0x000f64000c1e9b00 */
[----:B------:R-:W-:Y:S02]  /*02b0*/  IADD3 R4, P0, PT, R4, R6, RZ ;  /* 0x0000000604047210 */ /* 0x000fe40007f1e0ff */
[----:B------:R-:W5:Y:S02]  /*02c0*/  LDG.E.64.CONSTANT R28, desc[UR4][R2.64+0x408040] ;  /* 0x40804004021c7981 */ /* 0x000f64000c1e9b00 */
[----:B------:R-:W-:-:S05]  /*02d0*/  IADD3.X R5, PT, PT, R5, R7, RZ, P0, !PT ;  /* 0x0000000705057210 */ /* 0x000fca00007fe4ff */
[----:B------:R-:W5:Y:S01]  /*02e0*/  LDG.E.64.CONSTANT R26, desc[UR4][R4.64+0x8] ;  /* 0x00000804041a7981 */ /* 0x000f62000c1e9b00 */
[----:B------:R-:W-:-:S03]  /*02f0*/  IMAD.WIDE.U32 R6, R36, 0x8, R6 ;  /* 0x0000000824067825 */ /* 0x000fc600078e0006 */
[----:B------:R-:W5:Y:S04]  /*0300*/  LDG.E.64.CONSTANT R24, desc[UR4][R4.64+0x408048] ;  /* 0x4080480404187981 */ /* 0x000f68000c1e9b00 */
[----:B------:R-:W5:Y:S01]  /*0310*/  LDG.E.64.CONSTANT R34, desc[UR4][R4.64+0x409058] ;  /* 0x4090580404227981 */ /* 0x000f62000c1e9b00 */
[----:B------:R-:W-:Y:S01]  /*0320*/  UMOV UR6, 0xdb22d0e5 ;  /* 0xdb22d0e500067882 */ /* 0x000fe20000000000 */
[----:B------:R-:W-:Y:S02]  /*0330*/  UMOV UR7, 0x3ff07ef9 ;  /* 0x3ff07ef900077882 */ /* 0x000fe40000000000 */
[----:B------:R-:W5:Y:S01]  /*0340*/  LDG.E.64.CONSTANT R32, desc[UR4][R4.64+0x40b078] ;  /* 0x40b0780404207981 */ /* 0x000f62000c1e9b00 */
[----:B--2---:R-:W-:-:S03]  /*0350*/  DADD R8, R20, R8 ;  /* 0x0000000014087229 */ /* 0x004fc60000000008 */
[----:B------:R-:W2:Y:S01]  /*0360*/  LDG.E.64.CONSTANT R20, desc[UR4][R6.64+0x1018] ;  /* 0x0010180406147981 */ /* 0x000ea2000c1e9b00 */
[----:B---3--:R-:W-:-:S03]  /*0370*/  DADD R30, R22, R30 ;  /* 0x00000000161e7229 */ /* 0x008fc6000000001e */
[----:B------:R-:W3:Y:S01]  /*0380*/  LDG.E.64.CONSTANT R22, desc[UR4][R2.64+0x205030] ;  /* 0x2050300402167981 */ /* 0x000ee2000c1e9b00 */
[----:B----4-:R-:W-:-:S03]  /*0390*/  DADD R18, R8, R18 ;  /* 0x0000000008127229 */ /* 0x010fc60000000012 */
[----:B------:R-:W4:Y:S01]  /*03a0*/  LDG.E.64.CONSTANT R8, desc[UR4][R4.64+0x205038] ;  /* 0x2050380404087981 */ /* 0x000f22000c1e9b00 */
[----:B-----5:R-:W-:-:S03]  /*03b0*/  DADD R30, R30, R12 ;  /* 0x000000001e1e7229 */ /* 0x020fc6000000000c */
[----:B------:R-:W5:Y:S05]  /*03c0*/  LDG.E.64.CONSTANT R12, desc[UR4][R6.64+0x409058] ;  /* 0x40905804060c7981 */ /* 0x000f6a000c1e9b00 */
[----:B------:R-:W-:Y:S01]  /*03d0*/  DADD R30, R30, R10 ;  /* 0x000000001e1e7229 */ /* 0x000fe2000000000a */
[----:B------:R-:W5:Y:S07]  /*03e0*/  LDG.E.64.CONSTANT R10, desc[UR4][R6.64+0x204028] ;  /* 0x20402804060a7981 */ /* 0x000f6e000c1e9b00 */
[----:B------:R-:W-:-:S02]  /*03f0*/  DADD R30, R30, R16 ;  /* 0x000000001e1e7229 */ /* 0x000fc40000000010 */
[----:B------:R-:W-:-:S06]  /*0400*/  DADD R16, R16, R26 ;  /* 0x0000000010107229 */ /* 0x000fcc000000001a */
[----:B------:R-:W-:Y:S02]  /*0410*/  DADD R26, R30, R26 ;  /* 0x000000001e1a7229 */ /* 0x000fe4000000001a */
[----:B------:R-:W5:Y:S06]  /*0420*/  LDG.E.64.CONSTANT R30, desc[UR4][R14.64+0x408050] ;  /* 0x408050040e1e7981 */ /* 0x000f6c000c1e9b00 */
[----:B------:R-:W-:Y:S01]  /*0430*/  DADD R26, R26, R28 ;  /* 0x000000001a1a7229 */ /* 0x000fe2000000001c */
[----:B------:R-:W5:Y:S07]  /*0440*/  LDG.E.64.CONSTANT R14, desc[UR4][R14.64+0x204028] ;  /* 0x204028040e0e7981 */ /* 0x000f6e000c1e9b00 */
[----:B------:R-:W-:-:S02]  /*0450*/  DADD R26, R26, R24 ;  /* 0x000000001a1a7229 */ /* 0x000fc40000000018 */
[----:B------:R-:W-:-:S08]  /*0460*/  DADD R28, R16, R28 ;  /* 0x00000000101c7229 */ /* 0x000fd0000000001c */
[----:B------:R-:W-:Y:S02]  /*0470*/  DADD R24, R28, R24 ;  /* 0x000000001c187229 */ /* 0x000fe40000000018 */
[----:B--2---:R-:W-:-:S08]  /*0480*/  DADD R26, R26, R20 ;  /* 0x000000001a1a7229 */ /* 0x004fd00000000014 */
[--C-:B---3--:R-:W-:Y:S02]  /*0490*/  DADD R26, R26, R22.reuse ;  /* 0x000000001a1a7229 */ /* 0x108fe40000000016 */
[----:B------:R-:W-:-:S06]  /*04a0*/  DADD R16, R20, R22 ;  /* 0x0000000014107229 */ /* 0x000fcc0000000016 */
[----:B----4-:R-:W-:Y:S02]  /*04b0*/  DADD R26, R26, R8 ;  /* 0x000000001a1a7229 */ /* 0x010fe40000000008 */
[----:B------:R-:W-:Y:S02]  /*04c0*/  DADD R16, R8, R16 ;  /* 0x0000000008107229 */ /* 0x000fe40000000010 */
[----:B-----5:R-:W-:-:S06]  /*04d0*/  DADD R20, R20, R12 ;  /* 0x0000000014147229 */ /* 0x020fcc000000000c */
[----:B------:R-:W-:Y:S02]  /*04e0*/  DADD R16, R12, R16 ;  /* 0x000000000c107229 */ /* 0x000fe40000000010 */
[----:B------:R-:W-:Y:S02]  /*04f0*/  DADD R12, R26, R12 ;  /* 0x000000001a0c7229 */ /* 0x000fe4000000000c */
[----:B------:R-:W-:Y:S01]  /*0500*/  DADD R28, R10, R20 ;  /* 0x000000000a1c7229 */ /* 0x000fe20000000014 */
[----:B------:R-:W2:Y:S04]  /*0510*/  LDG.E.64.CONSTANT R26, desc[UR4][R6.64+0x8] ;  /* 0x00000804061a7981 */ /* 0x000ea8000c1e9b00 */
[----:B------:R-:W3:Y:S03]  /*0520*/  LDG.E.64.CONSTANT R20, desc[UR4][R2.64+0x1010] ;  /* 0x0010100402147981 */ /* 0x000ee6000c1e9b00 */
[----:B------:R-:W-:-:S02]  /*0530*/  DADD R22, R22, R28 ;  /* 0x0000000016167229 */ /* 0x000fc4000000001c */
[----:B------:R-:W4:Y:S06]  /*0540*/  LDG.E.64.CONSTANT R28, desc[UR4][R4.64+0x1018] ;  /* 0x00101804041c7981 */ /* 0x000f2c000c1e9b00 */
[----:B------:R-:W-:Y:S02]  /*0550*/  DADD R8, R8, R22 ;  /* 0x0000000008087229 */ /* 0x000fe40000000016 */
[----:B------:R-:W5:Y:S01]  /*0560*/  LDG.E.64.CONSTANT R22, desc[UR4][R2.64+0x409050] ;  /* 0x4090500402167981 */ /* 0x000f62000c1e9b00 */
[----:B------:R-:W-:Y:S02]  /*0570*/  DADD R18, R18, R30 ;  /* 0x0000000012127229 */ /* 0x000fe4000000001e */
[----:B------:R-:W-:Y:S01]  /*0580*/  DMUL R10, R10, 0.125 ;  /* 0x3fc000000a0a7828 */ /* 0x000fe20000000000 */
[----:B------:R-:W5:Y:S07]  /*0590*/  LDG.E.64.CONSTANT R30, desc[UR4][R6.64+0x408048] ;  /* 0x40804804061e7981 */ /* 0x000f6e000c1e9b00 */
[----:B------:R-:W-:Y:S01]  /*05a0*/  DFMA R10, R12, UR6, R10 ;  /* 0x000000060c0a7c2b */ /* 0x000fe2000800000a */
[----:B------:R-:W5:Y:S01]  /*05b0*/  LDG.E.64.CONSTANT R12, desc[UR4][R2.64+0x204020] ;  /* 0x20402004020c7981 */ /* 0x000f62000c1e9b00 */
[----:B--2---:R-:W-:-:S02]  /*05c0*/  DADD R14, R14, R26 ;  /* 0x000000000e0e7229 */ /* 0x004fc4000000001a */
[----:B---3--:R-:W-:Y:S02]  /*05d0*/  DADD R26, R20, R26 ;  /* 0x00000000141a7229 */ /* 0x008fe4000000001a */
[----:B------:R-:W-:-:S06]  /*05e0*/  DADD R18, R18, R20 ;  /* 0x0000000012127229 */ /* 0x000fcc0000000014 */
[----:B----4-:R-:W-:Y:S02]  /*05f0*/  DADD R26, R28, R26 ;  /* 0x000000001c1a7229 */ /* 0x010fe4000000001a */
[--C-:B------:R-:W-:Y:S02]  /*0600*/  DADD R18, R18, R28.reuse ;  /* 0x0000000012127229 */ /* 0x100fe4000000001c */
[----:B------:R-:W-:Y:S01]  /*0610*/  DADD R28, R20, R28 ;  /* 0x00000000141c7229 */ /* 0x000fe2000000001c */
[----:B------:R-:W2:Y:S05]  /*0620*/  LDG.E.64.CONSTANT R20, desc[UR4][R4.64+0x204028] ;  /* 0x2040280404147981 */ /* 0x000eaa000c1e9b00 */
[----:B-----5:R-:W-:-:S02]  /*0630*/  DADD R18, R18, R22 ;  /* 0x0000000012127229 */ /* 0x020fc40000000016 */
[C---:B------:R-:W-:Y:S02]  /*0640*/  DADD R26, R22.reuse, R26 ;  /* 0x00000000161a7229 */ /* 0x040fe4000000001a */
[----:B------:R-:W-:Y:S01]  /*0650*/  DADD R22, R22, R28 ;  /* 0x0000000016167229 */ /* 0x000fe2000000001c */
[----:B------:R-:W3:Y:S03]  /*0660*/  LDG.E.64.CONSTANT R28, desc[UR4][R4.64+0x4048] ;  /* 0x00404804041c7981 */ /* 0x000ee6000c1e9b00 */
[----:B------:R-:W-:Y:S02]  /*0670*/  DADD R18, R18, R34 ;  /* 0x0000000012127229 */ /* 0x000fe40000000022 */
[C---:B------:R-:W-:Y:S02]  /*0680*/  DADD R26, R34.reuse, R26 ;  /* 0x00000000221a7229 */ /* 0x040fe4000000001a */
[----:B------:R-:W-:-:S02]  /*0690*/  DADD R34, R34, R22 ;  /* 0x0000000022227229 */ /* 0x000fc40000000016 */
[----:B------:R-:W4:Y:S02]  /*06a0*/  LDG.E.64.CONSTANT R22, desc[UR4][R2.64+0x2020] ;  /* 0x0020200402167981 */ /* 0x000f24000c1e9b00 */
[----:B------:R-:W-:Y:S02]  /*06b0*/  DFMA R10, R18, 0.75, R10 ;  /* 0x3fe80000120a782b */ /* 0x000fe4000000000a */
[----:B------:R-:W5:Y:S01]  /*06c0*/  LDG.E.64.CONSTANT R18, desc[UR4][R4.64+0x2028] ;  /* 0x0020280404127981 */ /* 0x000f62000c1e9b00 */
[--C-:B------:R-:W-:Y:S02]  /*06d0*/  DADD R14, R14, R12.reuse ;  /* 0x000000000e0e7229 */ /* 0x100fe4000000000c */
[----:B------:R-:W-:Y:S01]  /*06e0*/  DADD R12, R26, R12 ;  /* 0x000000001a0c7229 */ /* 0x000fe2000000000c */
[----:B------:R-:W3:Y:S05]  /*06f0*/  LDG.E.64.CONSTANT R26, desc[UR4][R2.64+0x40a060] ;  /* 0x40a06004021a7981 */ /* 0x000eea000c1e9b00 */
[----:B--2---:R-:W-:-:S02]  /*0700*/  DADD R14, R14, R20 ;  /* 0x000000000e0e7229 */ /* 0x004fc40000000014 */
[----:B------:R-:W-:Y:S02]  /*0710*/  DADD R20, R12, R20 ;  /* 0x000000000c147229 */ /* 0x000fe40000000014 */
[----:B------:R-:W2:Y:S04]  /*0720*/  LDG.E.64.CONSTANT R12, desc[UR4][R4.64+0x40a068] ;  /* 0x40a06804040c7981 */ /* 0x000ea8000c1e9b00 */
[--C-:B------:R-:W-:Y:S02]  /*0730*/  DADD R14, R14, R30.reuse ;  /* 0x000000000e0e7229 */ /* 0x100fe4000000001e */
[----:B------:R-:W-:Y:S02]  /*0740*/  DADD R30, R20, R30 ;  /* 0x00000000141e7229 */ /* 0x000fe4000000001e */
[----:B------:R-:W2:Y:S01]  /*0750*/  LDG.E.64.CONSTANT R20, desc[UR4][R2.64+0x4040] ;  /* 0x0040400402147981 */ /* 0x000ea2000c1e9b00 */
[----:B----4-:R-:W-:-:S02]  /*0760*/  DADD R16, R16, R22 ;  /* 0x0000000010107229 */ /* 0x010fc40000000016 */
[----:B------:R-:W-:Y:S02]  /*0770*/  DADD R24, R24, R22 ;  /* 0x0000000018187229 */ /* 0x000fe40000000016 */
[----:B-----5:R-:W-:-:S08]  /*0780*/  DADD R22, R22, R18 ;  /* 0x0000000016167229 */ /* 0x020fd00000000012 */
[----:B---3--:R-:W-:Y:S02]  /*0790*/  DADD R22, R22, R26 ;  /* 0x0000000016167229 */ /* 0x008fe4000000001a */
[--C-:B------:R-:W-:Y:S02]  /*07a0*/  DADD R16, R16, R18.reuse ;  /* 0x0000000010107229 */ /* 0x100fe40000000012 */
[----:B------:R-:W-:Y:S01]  /*07b0*/  DADD R18, R24, R18 ;  /* 0x0000000018127229 */ /* 0x000fe20000000012 */
[----:B------:R-:W3:Y:S05]  /*07c0*/  LDG.E.64.CONSTANT R24, desc[UR4][R6.64+0x205038] ;  /* 0x2050380406187981 */ /* 0x000eea000c1e9b00 */
[----:B------:R-:W-:-:S02]  /*07d0*/  DADD R16, R16, R26 ;  /* 0x0000000010107229 */ /* 0x000fc4000000001a */
[----:B------:R-:W-:Y:S02]  /*07e0*/  DADD R26, R18, R26 ;  /* 0x00000000121a7229 */ /* 0x000fe4000000001a */
[----:B------:R-:W4:Y:S01]  /*07f0*/  LDG.E.64.CONSTANT R18, desc[UR4][R4.64+0x40c088] ;  /* 0x40c0880404127981 */ /* 0x000f22000c1e9b00 */
[----:B--2---:R-:W-:-:S08]  /*0800*/  DADD R22, R22, R12 ;  /* 0x0000000016167229 */ /* 0x004fd0000000000c */
[----:B------:R-:W-:Y:S02]  /*0810*/  DADD R20, R22, R20 ;  /* 0x0000000016147229 */ /* 0x000fe40000000014 */
[----:B------:R-:W2:Y:S06]  /*0820*/  LDG.E.64.CONSTANT R22, desc[UR4][R2.64+0x40c080] ;  /* 0x40c0800402167981 */ /* 0x000eac000c1e9b00 */
[----:B------:R-:W-:Y:S02]  /*0830*/  DADD R28, R20, R28 ;  /* 0x00000000141c7229 */ /* 0x000fe4000000001c */
[----:B------:R-:W5:Y:S01]  /*0840*/  LDG.E.64.CONSTANT R20, desc[UR4][R6.64+0x207058] ;  /* 0x2070580406147981 */ /* 0x000f62000c1e9b00 */
[----:B------:R-:W-:-:S02]  /*0850*/  DADD R26, R26, R12 ;  /* 0x000000001a1a7229 */ /* 0x000fc4000000000c */
[----:B------:R-:W-:-:S06]  /*0860*/  DADD R12, R16, R12 ;  /* 0x00000000100c7229 */ /* 0x000fcc000000000c */
[----:B------:R-:W-:Y:S02]  /*0870*/  DMUL R16, R26, 0.75 ;  /* 0x3fe800001a107828 */ /* 0x000fe40000000000 */
[----:B---3--:R-:W-:-:S06]  /*0880*/  DADD R14, R14, R24 ;  /* 0x000000000e0e7229 */ /* 0x008fcc0000000018 */
[----:B------:R-:W-:Y:S02]  /*0890*/  DFMA R16, R24, 0.125, R16 ;  /* 0x3fc000001810782b */ /* 0x000fe40000000010 */
[----:B--2---:R-:W-:Y:S01]  /*08a0*/  DADD R22, R28, R22 ;  /* 0x000000001c167229 */ /* 0x004fe20000000016 */
[----:B------:R-:W2:Y:S07]  /*08b0*/  LDG.E.64.CONSTANT R28, desc[UR4][R4.64+0x206048] ;  /* 0x20604804041c7981 */ /* 0x000eae000c1e9b00 */
[----:B----4-:R-:W-:-:S02]  /*08c0*/  DADD R18, R22, R18 ;  /* 0x0000000016127229 */ /* 0x010fc40000000012 */
[----:B------:R-:W3:Y:S01]  /*08d0*/  LDG.E.64.CONSTANT R22, desc[UR4][R6.64+0x2028] ;  /* 0x0020280406167981 */ /* 0x000ee2000c1e9b00 */
[----:B-----5:R-:W-:Y:S02]  /*08e0*/  DADD R24, R24, R20 ;  /* 0x0000000018187229 */ /* 0x020fe40000000014 */
[----:B------:R-:W-:Y:S01]  /*08f0*/  DMUL R26, R20, 0.125 ;  /* 0x3fc00000141a7828 */ /* 0x000fe20000000000 */
[----:B------:R-:W4:Y:S07]  /*0900*/  LDG.E.64.CONSTANT R20, desc[UR4][R2.64+0x206040] ;  /* 0x2060400402147981 */ /* 0x000f2e000c1e9b00 */
[----:B------:R-:W-:-:S02]  /*0910*/  DFMA R18, R18, 0.75, R26 ;  /* 0x3fe800001212782b */ /* 0x000fc4000000001a */
[----:B------:R-:W5:Y:S01]  /*0920*/  LDG.E.64.CONSTANT R26, desc[UR4][R6.64+0x40a068] ;  /* 0x40a06804061a7981 */ /* 0x000f62000c1e9b00 */
[--C-:B---3--:R-:W-:Y:S02]  /*0930*/  DADD R24, R24, R22.reuse ;  /* 0x0000000018187229 */ /* 0x108fe40000000016 */
[----:B------:R-:W-:Y:S02]  /*0940*/  DADD R30, R30, R22 ;  /* 0x000000001e1e7229 */ /* 0x000fe40000000016 */
[----:B----4-:R-:W-:-:S04]  /*0950*/  DADD R22, R22, R20 ;  /* 0x0000000016167229 */ /* 0x010fc80000000014 */
[--C-:B------:R-:W-:Y:S02]  /*0960*/  DADD R24, R24, R20.reuse ;  /* 0x0000000018187229 */ /* 0x100fe40000000014 */
[----:B------:R-:W-:Y:S02]  /*0970*/  DADD R20, R30, R20 ;  /* 0x000000001e147229 */ /* 0x000fe40000000014 */
[----:B------:R-:W3:Y:S01]  /*0980*/  LDG.E.64.CONSTANT R30, desc[UR4][R2.64+0x40b070] ;  /* 0x40b07004021e7981 */ /* 0x000ee2000c1e9b00 */
[----:B--2---:R-:W-:-:S03]  /*0990*/  DADD R22, R22, R28 ;  /* 0x0000000016167229 */ /* 0x004fc6000000001c */
[--C-:B------:R-:W-:Y:S02]  /*09a0*/  DADD R24, R24, R28.reuse ;  /* 0x0000000018187229 */ /* 0x100fe4000000001c */
[----:B------:R-:W-:Y:S02]  /*09b0*/  DADD R28, R20, R28 ;  /* 0x00000000141c7229 */ /* 0x000fe4000000001c */
[----:B------:R-:W2:Y:S01]  /*09c0*/  LDG.E.64.CONSTANT R20, desc[UR4][R2.64+0x3030] ;  /* 0x0030300402147981 */ /* 0x000ea2000c1e9b00 */
[----:B-----5:R-:W-:-:S03]  /*09d0*/  DADD R22, R22, R26 ;  /* 0x0000000016167229 */ /* 0x020fc6000000001a */
[--C-:B------:R-:W-:Y:S02]  /*09e0*/  DADD R24, R24, R26.reuse ;  /* 0x0000000018187229 */ /* 0x100fe4000000001a */
[----:B------:R-:W-:Y:S02]  /*09f0*/  DADD R26, R28, R26 ;  /* 0x000000001c1a7229 */ /* 0x000fe4000000001a */
[----:B------:R-:W4:Y:S06]  /*0a00*/  LDG.E.64.CONSTANT R28, desc[UR4][R4.64+0x3038] ;  /* 0x00303804041c7981 */ /* 0x000f2c000c1e9b00 */
[----:B------:R-:W-:-:S02]  /*0a10*/  DFMA R16, R26, UR6, R16 ;  /* 0x000000061a107c2b */ /* 0x000fc40008000010 */
[----:B------:R-:W5:Y:S01]  /*0a20*/  LDG.E.64.CONSTANT R26, desc[UR4][R6.64+0x4048] ;  /* 0x00404804061a7981 */ /* 0x000f62000c1e9b00 */
[----:B------:R-:W-:Y:S01]  /*0a30*/  UMOV UR8, 0xa3d70a3d ;  /* 0xa3d70a3d00087882 */ /* 0x000fe20000000000 */
[----:B------:R-:W-:Y:S01]  /*0a40*/  UMOV UR9, 0x3ff23d70 ;  /* 0x3ff23d7000097882 */ /* 0x000fe20000000000 */
[----:B--2---:R-:W-:-:S08]  /*0a50*/  DADD R34, R34, R20 ;  /* 0x0000000022227229 */ /* 0x004fd00000000014 */
[----:B----4-:R-:W-:Y:S02]  /*0a60*/  DADD R34, R34, R28 ;  /* 0x0000000022227229 */ /* 0x010fe4000000001c */
[----:B------:R-:W-:-:S06]  /*0a70*/  DADD R22, R22, R20 ;  /* 0x0000000016167229 */ /* 0x000fcc0000000014 */
[----:B---3--:R-:W-:-:S08]  /*0a80*/  DADD R20, R34, R30 ;  /* 0x0000000022147229 */ /* 0x008fd0000000001e */
[----:B------:R-:W-:Y:S02]  /*0a90*/  DADD R20, R20, R32 ;  /* 0x0000000014147229 */ /* 0x000fe40000000020 */
[----:B------:R-:W-:Y:S01]  /*0aa0*/  DADD R22, R22, R28 ;  /* 0x0000000016167229 */ /* 0x000fe2000000001c */
[----:B------:R-:W2:Y:S05]  /*0ab0*/  LDG.E.64.CONSTANT R28, desc[UR4][R6.64+0x206048] ;  /* 0x20604804061c7981 */ /* 0x000eaa000c1e9b00 */
[----:B------:R-:W-:Y:S02]  /*0ac0*/  DMUL R20, R20, 0.75 ;  /* 0x3fe8000014147828 */ /* 0x000fe40000000000 */
[----:B------:R-:W-:Y:S01]  /*0ad0*/  DADD R22, R22, R30 ;  /* 0x0000000016167229 */ /* 0x000fe2000000001e */
[----:B------:R-:W3:Y:S05]  /*0ae0*/  LDG.E.64.CONSTANT R30, desc[UR4][R6.64+0x3038] ;  /* 0x00303804061e7981 */ /* 0x000eea000c1e9b00 */
[----:B------:R-:W-:-:S02]  /*0af0*/  DFMA R24, R24, UR8, R20 ;  /* 0x0000000818187c2b */ /* 0x000fc40008000014 */
[----:B------:R-:W4:Y:S01]  /*0b00*/  LDG.E.64.CONSTANT R20, desc[UR4][R2.64+0x208060] ;  /* 0x2080600402147981 */ /* 0x000f22000c1e9b00 */
[----:B------:R-:W-:-:S03]  /*0b10*/  DADD R22, R22, R32 ;  /* 0x0000000016167229 */ /* 0x000fc60000000020 */
[----:B------:R-:W4:Y:S05]  /*0b20*/  LDG.E.64.CONSTANT R32, desc[UR4][R2.64+0x207050] ;  /* 0x2070500402207981 */ /* 0x000f2a000c1e9b00 */
[----:B-----5:R-:W-:Y:S02]  /*0b30*/  DADD R26, R22, R26 ;  /* 0x00000000161a7229 */ /* 0x020fe4000000001a */
[----:B------:R-:W5:Y:S04]  /*0b40*/  LDG.E.64.CONSTANT R22, desc[UR4][R4.64+0x208068] ;  /* 0x2080680404167981 */ /* 0x000f68000c1e9b00 */
[----:B------:R-:W5:Y:S01]  /*0b50*/  LDG.E.64.CONSTANT R2, desc[UR4][R6.64+0x208068] ;  /* 0x2080680406027981 */ /* 0x000f62000c1e9b00 */
[----:B---3--:R-:W-:-:S02]  /*0b60*/  DADD R12, R12, R30 ;  /* 0x000000000c0c7229 */ /* 0x008fc4000000001e */
[----:B--2---:R-:W-:Y:S02]  /*0b70*/  DADD R30, R28, R30 ;  /* 0x000000001c1e7229 */ /* 0x004fe4000000001e */
[----:B----4-:R-:W-:Y:S01]  /*0b80*/  DADD R20, R26, R20 ;  /* 0x000000001a147229 */ /* 0x010fe20000000014 */
[----:B------:R-:W2:Y:S05]  /*0b90*/  LDG.E.64.CONSTANT R26, desc[UR4][R4.64+0x207058] ;  /* 0x20705804041a7981 */ /* 0x000eaa000c1e9b00 */
[--C-:B------:R-:W-:Y:S02]  /*0ba0*/  DADD R30, R30, R32.reuse ;  /* 0x000000001e1e7229 */ /* 0x100fe40000000020 */
[----:B------:R-:W-:Y:S01]  /*0bb0*/  DADD R34, R12, R32 ;  /* 0x000000000c227229 */ /* 0x000fe20000000020 */
[----:B------:R-:W3:Y:S04]  /*0bc0*/  LDG.E.64.CONSTANT R32, desc[UR4][R6.64+0x40c088] ;  /* 0x40c0880406207981 */ /* 0x000ee8000c1e9b00 */
[----:B------:R-:W4:Y:S01]  /*0bd0*/  LDG.E.64.CONSTANT R12, desc[UR4][R6.64+0x40b078] ;  /* 0x40b07804060c7981 */ /* 0x000f22000c1e9b00 */
[----:B-----5:R-:W-:Y:S01]  /*0be0*/  DADD R22, R20, R22 ;  /* 0x0000000014167229 */ /* 0x020fe20000000016 */
[----:B------:R-:W0:Y:S01]  /*0bf0*/  LDC.64 R20, c[0x0][0x388] ;  /* 0x0000e200ff147b82 */ /* 0x000e220000000a00 */
[----:B------:R-:W-:-:S02]  /*0c00*/  DADD R8, R8, R28 ;  /* 0x0000000008087229 */ /* 0x000fc4000000001c */
[----:B------:R-:W-:Y:S02]  /*0c10*/  DFMA R24, R28, 0.125, R24 ;  /* 0x3fc000001c18782b */ /* 0x000fe40000000018 */
[----:B------:R-:W-:-:S04]  /*0c20*/  DFMA R10, R14, UR8, R10 ;  /* 0x000000080e0a7c2b */ /* 0x000fc8000800000a */
[----:B------:R-:W-:Y:S01]  /*0c30*/  DFMA R8, R8, UR8, R16 ;  /* 0x0000000808087c2b */ /* 0x000fe20008000010 */
[----:B0-----:R-:W-:-:S04]  /*0c40*/  IMAD.WIDE.U32 R20, R0, 0x204020, R20 ;  /* 0x0020402000147825 */ /* 0x001fc800078e0014 */
[----:B------:R-:W-:-:S04]  /*0c50*/  IMAD.WIDE.U32 R20, R37, 0x1010, R20 ;  /* 0x0000101025147825 */ /* 0x000fc800078e0014 */
[----:B------:R-:W-:-:S05]  /*0c60*/  IMAD.WIDE.U32 R20, R36, 0x8, R20 ;  /* 0x0000000824147825 */ /* 0x000fca00078e0014 */
[----:B------:R-:W-:Y:S04]  /*0c70*/  STG.E.64 desc[UR4][R20.64+0x204028], R10 ;  /* 0x2040280a14007986 */ /* 0x000fe8000c101b04 */
[----:B------:R-:W-:Y:S01]  /*0c80*/  STG.E.64 desc[UR4][R20.64+0x205038], R8 ;  /* 0x2050380814007986 */ /* 0x000fe2000c101b04 */
[--C-:B--2---:R-:W-:Y:S02]  /*0c90*/  DADD R30, R30, R26.reuse ;  /* 0x000000001e1e7229 */ /* 0x104fe4000000001a */
[----:B------:R-:W-:Y:S02]  /*0ca0*/  DADD R34, R34, R26 ;  /* 0x0000000022227229 */ /* 0x000fe4000000001a */
[----:B---3--:R-:W-:-:S04]  /*0cb0*/  DADD R22, R22, R32 ;  /* 0x0000000016167229 */ /* 0x008fc80000000020 */
[--C-:B----4-:R-:W-:Y:S02]  /*0cc0*/  DADD R30, R30, R12.reuse ;  /* 0x000000001e1e7229 */ /* 0x110fe4000000000c */
[----:B------:R-:W-:Y:S02]  /*0cd0*/  DADD R34, R34, R12 ;  /* 0x0000000022227229 */ /* 0x000fe4000000000c */
[----:B------:R-:W-:-:S04]  /*0ce0*/  DFMA R18, R22, UR6, R18 ;  /* 0x0000000616127c2b */ /* 0x000fc80008000012 */
[----:B------:R-:W-:Y:S02]  /*0cf0*/  DADD R2, R30, R2 ;  /* 0x000000001e027229 */ /* 0x000fe40000000002 */
[----:B------:R-:W-:-:S06]  /*0d00*/  DFMA R24, R34, UR6, R24 ;  /* 0x0000000622187c2b */ /* 0x000fcc0008000018 */
[----:B------:R-:W-:Y:S01]  /*0d10*/  DFMA R2, R2, UR8, R18 ;  /* 0x0000000802027c2b */ /* 0x000fe20008000012 */
[----:B------:R-:W-:Y:S06]  /*0d20*/  STG.E.64 desc[UR4][R20.64+0x206048], R24 ;  /* 0x2060481814007986 */ /* 0x000fec000c101b04 */
[----:B------:R-:W-:Y:S01]  /*0d30*/  STG.E.64 desc[UR4][R20.64+0x207058], R2 ;  /* 0x2070580214007986 */ /* 0x000fe2000c101b04 */
[----:B------:R-:W-:Y:S05]  /*0d40*/  EXIT ;  /* 0x000000000000794d */ /* 0x000fea0003800000 */
.L_x_0:
[----:B------:R-:W-:-:S00]  /*0d50*/  BRA `(.L_x_0) ;  /* 0xfffffffc00fc7947 */ /* 0x000fc0000383ffff */
[----:B------:R-:W-:-:S00]  /*0d60*/  NOP ;  /* 0x0000000000007918 */ /* 0x000fc00000000000 */
        /* <DEDUP_REMOVED lines=9> */
.L_x_1:


//--------------------- .nv.shared.reserved.0     --------------------------
	.section	.nv.shared.reserved.0,"aw",@nobits
	.weak		__nv_reservedSMEM_offset_0_alias
	.size		__nv_reservedSMEM_offset_0_alias, 0, 64
	.other		__nv_reservedSMEM_offset_0_alias,@"STO_CUDA_RESERVED_SHARED STV_DEFAULT"
__nv_reservedSMEM_offset_0_alias:
	.zero		0
	.zero		64


//--------------------- .nv.constant0._Z7j3d27ptPdS_i --------------------------
	.section	.nv.constant0._Z7j3d27ptPdS_i,"a",@progbits
	.sectionflags	@""
	.align	4
.nv.constant0._Z7j3d27ptPdS_i:
	.zero		916


//--------------------- SYMBOLS --------------------------

	.type		.nv.reservedSmem.offset0,@object
	.size		.nv.reservedSmem.offset0,0x4
